//
// Generated by NVIDIA NVVM Compiler
//
// Compiler Build ID: CL-36424714
// Cuda compilation tools, release 13.0, V13.0.88
// Based on NVVM 20.0.0
//

.version 9.0
.target sm_100
.address_size 64

	// .globl	_Z10vector_subPKfS0_Pfi

.visible .entry _Z10vector_subPKfS0_Pfi(
	.param .u64 .ptr .align 1 _Z10vector_subPKfS0_Pfi_param_0,
	.param .u64 .ptr .align 1 _Z10vector_subPKfS0_Pfi_param_1,
	.param .u64 .ptr .align 1 _Z10vector_subPKfS0_Pfi_param_2,
	.param .u32 _Z10vector_subPKfS0_Pfi_param_3
)
{
	.reg .pred 	%p<2>;
	.reg .b32 	%r<6>;
	.reg .b32 	%f<4>;
	.reg .b64 	%rd<11>;

	ld.param.u64 	%rd1, [_Z10vector_subPKfS0_Pfi_param_0];
	ld.param.u64 	%rd2, [_Z10vector_subPKfS0_Pfi_param_1];
	ld.param.u64 	%rd3, [_Z10vector_subPKfS0_Pfi_param_2];
	ld.param.u32 	%r2, [_Z10vector_subPKfS0_Pfi_param_3];
	mov.u32 	%r3, %ctaid.x;
	mov.u32 	%r4, %ntid.x;
	mov.u32 	%r5, %tid.x;
	mad.lo.s32 	%r1, %r3, %r4, %r5;
	setp.ge.s32 	%p1, %r1, %r2;
	@%p1 bra 	$L__BB0_2;
	cvta.to.global.u64 	%rd4, %rd1;
	cvta.to.global.u64 	%rd5, %rd2;
	cvta.to.global.u64 	%rd6, %rd3;
	mul.wide.s32 	%rd7, %r1, 4;
	add.s64 	%rd8, %rd4, %rd7;
	ld.global.f32 	%f1, [%rd8];
	add.s64 	%rd9, %rd5, %rd7;
	ld.global.f32 	%f2, [%rd9];
	sub.f32 	%f3, %f1, %f2;
	add.s64 	%rd10, %rd6, %rd7;
	st.global.f32 	[%rd10], %f3;
$L__BB0_2:
	ret;

}


// ===== COMPILED SASS (sm_100) =====

	.target	sm_100

	.elftype	@"ET_EXEC"


//--------------------- .note.nv.tkinfo           --------------------------
	.section	.note.nv.tkinfo,"",@"SHT_NOTE"
	.sectionflags	@"SHF_NOTE_NV_TKINFO"
	.tkinfo
        /*0018*/ 	.word	0x00000002
        /*0030*/ 	.string	""
        /*0030*/ 	.string	"ptxas"
        /*0030*/ 	.string	"Cuda compilation tools, release 13.0, V13.0.88"
        /*0030*/ 	.string	"Build cuda_13.0.r13.0/compiler.36424714_0"
        /*0030*/ 	.string	"-arch sm_100 -m 64 "



//--------------------- .note.nv.cuinfo           --------------------------
	.section	.note.nv.cuinfo,"",@"SHT_NOTE"
	.sectionflags	@"SHF_NOTE_NV_CUINFO"
        /*0018*/ 	.short	0x0002
        /*001a*/ 	.short	0x0064
        /*001c*/ 	.short	0x0082
	.zero		2


//--------------------- .nv.info                  --------------------------
	.section	.nv.info,"",@"SHT_CUDA_INFO"
	.align	4


	//----- nvinfo : EIATTR_REGCOUNT
	.align		4
        /*0000*/ 	.byte	0x04, 0x2f
        /*0002*/ 	.short	(.L_1 - .L_0)
	.align		4
.L_0:
        /*0004*/ 	.word	index@(_Z10vector_subPKfS0_Pfi)
        /*0008*/ 	.word	0x0000000c


	//----- nvinfo : EIATTR_FRAME_SIZE
	.align		4
.L_1:
        /*000c*/ 	.byte	0x04, 0x11
        /*000e*/ 	.short	(.L_3 - .L_2)
	.align		4
.L_2:
        /*0010*/ 	.word	index@(_Z10vector_subPKfS0_Pfi)
        /*0014*/ 	.word	0x00000000


	//----- nvinfo : EIATTR_MIN_STACK_SIZE
	.align		4
.L_3:
        /*0018*/ 	.byte	0x04, 0x12
        /*001a*/ 	.short	(.L_5 - .L_4)
	.align		4
.L_4:
        /*001c*/ 	.word	index@(_Z10vector_subPKfS0_Pfi)
        /*0020*/ 	.word	0x00000000
.L_5:


//--------------------- .nv.compat                --------------------------
	.section	.nv.compat,"",@"SHT_CUDA_COMPAT_INFO"
	.align	4
        /*0000*/ 	.byte	0x02, 0x09, 0x00, 0x00, 0x02, 0x02, 0x01, 0x00, 0x02, 0x05, 0x05, 0x00, 0x03, 0x07, 0x01, 0x01
        /*0010*/ 	.byte	0x02, 0x03, 0x00, 0x00, 0x02, 0x06, 0x01, 0x00, 0x04, 0x0b, 0x08, 0x00, 0x09, 0x00, 0x00, 0x00
        /*0020*/ 	.byte	0x00, 0x00, 0x00, 0x00


//--------------------- .nv.info._Z10vector_subPKfS0_Pfi --------------------------
	.section	.nv.info._Z10vector_subPKfS0_Pfi,"",@"SHT_CUDA_INFO"
	.sectionflags	@""
	.align	4


	//----- nvinfo : EIATTR_CUDA_API_VERSION
	.align		4
        /*0000*/ 	.byte	0x04, 0x37
        /*0002*/ 	.short	(.L_7 - .L_6)
.L_6:
        /*0004*/ 	.word	0x00000082


	//----- nvinfo : EIATTR_KPARAM_INFO
	.align		4
.L_7:
        /*0008*/ 	.byte	0x04, 0x17
        /*000a*/ 	.short	(.L_9 - .L_8)
.L_8:
        /*000c*/ 	.word	0x00000000
        /*0010*/ 	.short	0x0003
        /*0012*/ 	.short	0x0018
        /*0014*/ 	.byte	0x00, 0xf0, 0x11, 0x00


	//----- nvinfo : EIATTR_KPARAM_INFO
	.align		4
.L_9:
        /*0018*/ 	.byte	0x04, 0x17
        /*001a*/ 	.short	(.L_11 - .L_10)
.L_10:
        /*001c*/ 	.word	0x00000000
        /*0020*/ 	.short	0x0002
        /*0022*/ 	.short	0x0010
        /*0024*/ 	.byte	0x00, 0xf5, 0x21, 0x00


	//----- nvinfo : EIATTR_KPARAM_INFO
	.align		4
.L_11:
        /*0028*/ 	.byte	0x04, 0x17
        /*002a*/ 	.short	(.L_13 - .L_12)
.L_12:
        /*002c*/ 	.word	0x00000000
        /*0030*/ 	.short	0x0001
        /*0032*/ 	.short	0x0008
        /*0034*/ 	.byte	0x00, 0xf5, 0x21, 0x00


	//----- nvinfo : EIATTR_KPARAM_INFO
	.align		4
.L_13:
        /*0038*/ 	.byte	0x04, 0x17
        /*003a*/ 	.short	(.L_15 - .L_14)
.L_14:
        /*003c*/ 	.word	0x00000000
        /*0040*/ 	.short	0x0000
        /*0042*/ 	.short	0x0000
        /*0044*/ 	.byte	0x00, 0xf5, 0x21, 0x00


	//----- nvinfo : EIATTR_SPARSE_MMA_MASK
	.align		4
.L_15:
        /*0048*/ 	.byte	0x03, 0x50
        /*004a*/ 	.short	0x0000


	//----- nvinfo : EIATTR_MAXREG_COUNT
	.align		4
        /*004c*/ 	.byte	0x03, 0x1b
        /*004e*/ 	.short	0x00ff


	//----- nvinfo : EIATTR_MERCURY_ISA_VERSION
	.align		4
        /*0050*/ 	.byte	0x03, 0x5f
        /*0052*/ 	.short	0x0101


	//----- nvinfo : EIATTR_VRC_CTA_INIT_COUNT
	.align		4
        /*0054*/ 	.byte	0x02, 0x4a
	.zero		1
	.zero		1


	//----- nvinfo : EIATTR_EXIT_INSTR_OFFSETS
	.align		4
        /*0058*/ 	.byte	0x04, 0x1c
        /*005a*/ 	.short	(.L_17 - .L_16)


	//   ....[0]....
.L_16:
        /*005c*/ 	.word	0x00000070


	//   ....[1]....
        /*0060*/ 	.word	0x00000130


	//----- nvinfo : EIATTR_CBANK_PARAM_SIZE
	.align		4
.L_17:
        /*0064*/ 	.byte	0x03, 0x19
        /*0066*/ 	.short	0x001c


	//----- nvinfo : EIATTR_PARAM_CBANK
	.align		4
        /*0068*/ 	.byte	0x04, 0x0a
        /*006a*/ 	.short	(.L_19 - .L_18)
	.align		4
.L_18:
        /*006c*/ 	.word	index@(.nv.constant0._Z10vector_subPKfS0_Pfi)
        /*0070*/ 	.short	0x0380
        /*0072*/ 	.short	0x001c


	//----- nvinfo : EIATTR_SW_WAR
	.align		4
.L_19:
        /*0074*/ 	.byte	0x04, 0x36
        /*0076*/ 	.short	(.L_21 - .L_20)
.L_20:
        /*0078*/ 	.word	0x00000008
.L_21:


//--------------------- .nv.callgraph             --------------------------
	.section	.nv.callgraph,"",@"SHT_CUDA_CALLGRAPH"
	.align	4
	.sectionentsize	8
	.align		4
        /*0000*/ 	.word	0x00000000
	.align		4
        /*0004*/ 	.word	0xffffffff
	.align		4
        /*0008*/ 	.word	0x00000000
	.align		4
        /*000c*/ 	.word	0xfffffffe
	.align		4
        /*0010*/ 	.word	0x00000000
	.align		4
        /*0014*/ 	.word	0xfffffffd
	.align		4
        /*0018*/ 	.word	0x00000000
	.align		4
        /*001c*/ 	.word	0xfffffffc


//--------------------- .text._Z10vector_subPKfS0_Pfi --------------------------
	.section	.text._Z10vector_subPKfS0_Pfi,"ax",@progbits
	.align	128
        .global         _Z10vector_subPKfS0_Pfi
        .type           _Z10vector_subPKfS0_Pfi,@function
        .size           _Z10vector_subPKfS0_Pfi,(.L_x_1 - _Z10vector_subPKfS0_Pfi)
        .other          _Z10vector_subPKfS0_Pfi,@"STO_CUDA_ENTRY STV_DEFAULT"
_Z10vector_subPKfS0_Pfi:
.text._Z10vector_subPKfS0_Pfi:
[----:B------:R-:W-:Y:S01]  /*0000*/  LDC R1, c[0x0][0x37c] ;  /* 0x0000df00ff017b82 */ /* 0x000fe20000000800 */
[----:B------:R-:W0:Y:S07]  /*0010*/  S2R R0, SR_TID.X ;  /* 0x0000000000007919 */ /* 0x000e2e0000002100 */
[----:B------:R-:W0:Y:S01]  /*0020*/  S2UR UR4, SR_CTAID.X ;  /* 0x00000000000479c3 */ /* 0x000e220000002500 */
[----:B------:R-:W1:Y:S07]  /*0030*/  LDCU UR5, c[0x0][0x398] ;  /* 0x00007300ff0577ac */ /* 0x000e6e0008000800 */
[----:B------:R-:W0:Y:S02]  /*0040*/  LDC R9, c[0x0][0x360] ;  /* 0x0000d800ff097b82 */ /* 0x000e240000000800 */
[----:B0-----:R-:W-:-:S05]  /*0050*/  IMAD R9, R9, UR4, R0 ;  /* 0x0000000409097c24 */ /* 0x001fca000f8e0200 */
[----:B-1----:R-:W-:-:S13]  /*0060*/  ISETP.GE.AND P0, PT, R9, UR5, PT ;  /* 0x0000000509007c0c */ /* 0x002fda000bf06270 */
[----:B------:R-:W-:Y:S05]  /*0070*/  @P0 EXIT ;  /* 0x000000000000094d */ /* 0x000fea0003800000 */
[----:B------:R-:W0:Y:S01]  /*0080*/  LDC.64 R2, c[0x0][0x380] ;  /* 0x0000e000ff027b82 */ /* 0x000e220000000a00 */
[----:B------:R-:W1:Y:S07]  /*0090*/  LDCU.64 UR4, c[0x0][0x358] ;  /* 0x00006b00ff0477ac */ /* 0x000e6e0008000a00 */
[----:B------:R-:W2:Y:S08]  /*00a0*/  LDC.64 R4, c[0x0][0x388] ;  /* 0x0000e200ff047b82 */ /* 0x000eb00000000a00 */
[----:B------:R-:W3:Y:S01]  /*00b0*/  LDC.64 R6, c[0x0][0x390] ;  /* 0x0000e400ff067b82 */ /* 0x000ee20000000a00 */
[----:B0-----:R-:W-:-:S06]  /*00c0*/  IMAD.WIDE R2, R9, 0x4, R2 ;  /* 0x0000000409027825 */ /* 0x001fcc00078e0202 */
[----:B-1----:R-:W4:Y:S01]  /*00d0*/  LDG.E R2, desc[UR4][R2.64] ;  /* 0x0000000402027981 */ /* 0x002f22000c1e1900 */
[----:B--2---:R-:W-:-:S06]  /*00e0*/  IMAD.WIDE R4, R9, 0x4, R4 ;  /* 0x0000000409047825 */ /* 0x004fcc00078e0204 */
[----:B------:R-:W4:Y:S01]  /*00f0*/  LDG.E R5, desc[UR4][R4.64] ;  /* 0x0000000404057981 */ /* 0x000f22000c1e1900 */
[----:B---3--:R-:W-:-:S04]  /*0100*/  IMAD.WIDE R6, R9, 0x4, R6 ;  /* 0x0000000409067825 */ /* 0x008fc800078e0206 */
[----:B----4-:R-:W-:-:S05]  /*0110*/  FADD R9, R2, -R5 ;  /* 0x8000000502097221 */ /* 0x010fca0000000000 */
[----:B------:R-:W-:Y:S01]  /*0120*/  STG.E desc[UR4][R6.64], R9 ;  /* 0x0000000906007986 */ /* 0x000fe2000c101904 */
[----:B------:R-:W-:Y:S05]  /*0130*/  EXIT ;  /* 0x000000000000794d */ /* 0x000fea0003800000 */
.L_x_0:
[----:B------:R-:W-:-:S00]  /*0140*/  BRA `(.L_x_0) ;  /* 0xfffffffc00fc7947 */ /* 0x000fc0000383ffff */
[----:B------:R-:W-:-:S00]  /*0150*/  NOP ;  /* 0x0000000000007918 */ /* 0x000fc00000000000 */
        /* <DEDUP_REMOVED lines=10> */
.L_x_1:


//--------------------- .nv.shared.reserved.0     --------------------------
	.section	.nv.shared.reserved.0,"aw",@nobits
	.weak		__nv_reservedSMEM_offset_0_alias
	.size		__nv_reservedSMEM_offset_0_alias, 0, 64
	.other		__nv_reservedSMEM_offset_0_alias,@"STO_CUDA_RESERVED_SHARED STV_DEFAULT"
__nv_reservedSMEM_offset_0_alias:
	.zero		0
	.zero		64


//--------------------- .nv.constant0._Z10vector_subPKfS0_Pfi --------------------------
	.section	.nv.constant0._Z10vector_subPKfS0_Pfi,"a",@progbits
	.sectionflags	@""
	.align	4
.nv.constant0._Z10vector_subPKfS0_Pfi:
	.zero		924


//--------------------- SYMBOLS --------------------------

	.type		.nv.reservedSmem.offset0,@object
	.size		.nv.reservedSmem.offset0,0x4
